	.headerflags	@"EF_CUDA_TEXMODE_UNIFIED EF_CUDA_64BIT_ADDRESS EF_CUDA_ACCELERATORS EF_CUDA_SM90 EF_CUDA_VIRTUAL_SM(EF_CUDA_SM90)"
	.elftype	@"ET_EXEC"


//--------------------- .nv.info                  --------------------------
	.section	.nv.info,"",@"SHT_CUDA_INFO"
	.align	4


	//----- nvinfo : EIATTR_REGCOUNT
	.align		4
        /*0000*/ 	.byte	0x04, 0x2f
        /*0002*/ 	.short	(.L_1 - .L_0)
	.align		4
.L_0:
        /*0004*/ 	.word	index@(triton_poi_fused__to_copy_1)
        /*0008*/ 	.word	0x00000008


	//----- nvinfo : EIATTR_MIN_STACK_SIZE
	.align		4
.L_1:
        /*000c*/ 	.byte	0x04, 0x12
        /*000e*/ 	.short	(.L_3 - .L_2)
	.align		4
.L_2:
        /*0010*/ 	.word	index@(triton_poi_fused__to_copy_1)
        /*0014*/ 	.word	0x00000000


	//----- nvinfo : EIATTR_FRAME_SIZE
	.align		4
.L_3:
        /*0018*/ 	.byte	0x04, 0x11
        /*001a*/ 	.short	(.L_5 - .L_4)
	.align		4
.L_4:
        /*001c*/ 	.word	index@(triton_poi_fused__to_copy_1)
        /*0020*/ 	.word	0x00000000


	//----- nvinfo : EIATTR_MIN_STACK_SIZE
	.align		4
.L_5:
        /*0024*/ 	.byte	0x04, 0x12
        /*0026*/ 	.short	(.L_7 - .L_6)
	.align		4
.L_6:
        /*0028*/ 	.word	index@(triton_poi_fused__to_copy_1)
        /*002c*/ 	.word	0x00000000
.L_7:


//--------------------- .nv.info.triton_poi_fused__to_copy_1 --------------------------
	.section	.nv.info.triton_poi_fused__to_copy_1,"",@"SHT_CUDA_INFO"
	.sectionflags	@""
	.align	4


	//----- nvinfo : EIATTR_CUDA_API_VERSION
	.align		4
        /*0000*/ 	.byte	0x04, 0x37
        /*0002*/ 	.short	(.L_9 - .L_8)
.L_8:
        /*0004*/ 	.word	0x0000007c


	//----- nvinfo : EIATTR_KPARAM_INFO
	.align		4
.L_9:
        /*0008*/ 	.byte	0x04, 0x17
        /*000a*/ 	.short	(.L_11 - .L_10)
.L_10:
        /*000c*/ 	.word	0x00000000
        /*0010*/ 	.short	0x0002
        /*0012*/ 	.short	0x0010
        /*0014*/ 	.byte	0x00, 0xf4, 0x21, 0x00


	//----- nvinfo : EIATTR_KPARAM_INFO
	.align		4
.L_11:
        /*0018*/ 	.byte	0x04, 0x17
        /*001a*/ 	.short	(.L_13 - .L_12)
.L_12:
        /*001c*/ 	.word	0x00000000
        /*0020*/ 	.short	0x0001
        /*0022*/ 	.short	0x0008
        /*0024*/ 	.byte	0x00, 0xf0, 0x11, 0x00


	//----- nvinfo : EIATTR_KPARAM_INFO
	.align		4
.L_13:
        /*0028*/ 	.byte	0x04, 0x17
        /*002a*/ 	.short	(.L_15 - .L_14)
.L_14:
        /*002c*/ 	.word	0x00000000
        /*0030*/ 	.short	0x0000
        /*0032*/ 	.short	0x0000
        /*0034*/ 	.byte	0x00, 0xf4, 0x21, 0x00


	//----- nvinfo : EIATTR_SPARSE_MMA_MASK
	.align		4
.L_15:
        /*0038*/ 	.byte	0x03, 0x50
        /*003a*/ 	.short	0x0000


	//----- nvinfo : EIATTR_MAXREG_COUNT
	.align		4
        /*003c*/ 	.byte	0x03, 0x1b
        /*003e*/ 	.short	0x00ff


	//----- nvinfo : EIATTR_EXIT_INSTR_OFFSETS
	.align		4
        /*0040*/ 	.byte	0x04, 0x1c
        /*0042*/ 	.short	(.L_17 - .L_16)


	//   ....[0]....
.L_16:
        /*0044*/ 	.word	0x000000a0


	//   ....[1]....
        /*0048*/ 	.word	0x000000e0


	//----- nvinfo : EIATTR_REQNTID
	.align		4
.L_17:
        /*004c*/ 	.byte	0x04, 0x10
        /*004e*/ 	.short	(.L_19 - .L_18)
.L_18:
        /*0050*/ 	.word	0x00000040
        /*0054*/ 	.word	0x00000001
        /*0058*/ 	.word	0x00000001


	//----- nvinfo : EIATTR_CBANK_PARAM_SIZE
	.align		4
.L_19:
        /*005c*/ 	.byte	0x03, 0x19
        /*005e*/ 	.short	0x0018


	//----- nvinfo : EIATTR_PARAM_CBANK
	.align		4
        /*0060*/ 	.byte	0x04, 0x0a
        /*0062*/ 	.short	(.L_21 - .L_20)
	.align		4
.L_20:
        /*0064*/ 	.word	index@(.nv.constant0.triton_poi_fused__to_copy_1)
        /*0068*/ 	.short	0x0210
        /*006a*/ 	.short	0x0018


	//----- nvinfo : EIATTR_SW_WAR
	.align		4
.L_21:
        /*006c*/ 	.byte	0x04, 0x36
        /*006e*/ 	.short	(.L_23 - .L_22)
.L_22:
        /*0070*/ 	.word	0x00000008
.L_23:


//--------------------- .nv.callgraph             --------------------------
	.section	.nv.callgraph,"",@"SHT_CUDA_CALLGRAPH"
	.align	4
	.sectionentsize	8
	.align		4
        /*0000*/ 	.word	0x00000000
	.align		4
        /*0004*/ 	.word	0xffffffff
	.align		4
        /*0008*/ 	.word	0x00000000
	.align		4
        /*000c*/ 	.word	0xfffffffe
	.align		4
        /*0010*/ 	.word	0x00000000
	.align		4
        /*0014*/ 	.word	0xfffffffd
	.align		4
        /*0018*/ 	.word	0x00000000
	.align		4
        /*001c*/ 	.word	0xfffffffc


//--------------------- .text.triton_poi_fused__to_copy_1 --------------------------
	.section	.text.triton_poi_fused__to_copy_1,"ax",@progbits
	.align	128
        .global         triton_poi_fused__to_copy_1
        .type           triton_poi_fused__to_copy_1,@function
        .size           triton_poi_fused__to_copy_1,(.L_x_1 - triton_poi_fused__to_copy_1)
        .other          triton_poi_fused__to_copy_1,@"STO_CUDA_ENTRY STV_DEFAULT"
triton_poi_fused__to_copy_1:
.text.triton_poi_fused__to_copy_1:
[----:B------:R-:W0:Y:S02]  /*0000*/  LDC R1, c[0x0][0x28] ;  /* 0x00000a00ff017b82 */ /* 0x000e240000000800 */
[----:B------:R-:W1:Y:S01]  /*0010*/  S2R R4, SR_TID.X ;  /* 0x0000000000047919 */ /* 0x000e620000002100 */
[----:B------:R-:W2:Y:S01]  /*0020*/  LDC.64 R2, c[0x0][0x210] ;  /* 0x00008400ff027b82 */ /* 0x000ea20000000a00 */
[----:B------:R-:W-:Y:S01]  /*0030*/  ULDC UR4, c[0x0][0x218] ;  /* 0x0000860000047ab9 */ /* 0x000fe20000000800 */
[----:B------:R-:W3:Y:S01]  /*0040*/  S2R R5, SR_CTAID.X ;  /* 0x0000000000057919 */ /* 0x000ee20000002500 */
[C---:B-1----:R-:W-:Y:S02]  /*0050*/  LOP3.LUT R0, R4.reuse, 0x1f, RZ, 0xc0, !PT ;  /* 0x0000001f04007812 */ /* 0x042fe400078ec0ff */
[----:B------:R-:W-:-:S03]  /*0060*/  LOP3.LUT P0, RZ, R4, 0x20, RZ, 0xc0, !PT ;  /* 0x0000002004ff7812 */ /* 0x000fc6000780c0ff */
[----:B---3--:R-:W-:-:S04]  /*0070*/  IMAD R5, R5, 0x20, R0 ;  /* 0x0000002005057824 */ /* 0x008fc800078e0200 */
[C---:B--2---:R-:W-:Y:S01]  /*0080*/  IMAD.WIDE R2, R5.reuse, 0x4, R2 ;  /* 0x0000000405027825 */ /* 0x044fe200078e0202 */
[----:B------:R-:W-:-:S13]  /*0090*/  ISETP.LT.AND P0, PT, R5, UR4, !P0 ;  /* 0x0000000405007c0c */ /* 0x000fda000c701270 */
[----:B------:R-:W-:Y:S05]  /*00a0*/  @!P0 EXIT ;  /* 0x000000000000894d */ /* 0x000fea0003800000 */
[----:B------:R-:W-:Y:S01]  /*00b0*/  I2FP.F32.S32 R5, R5 ;  /* 0x0000000500057245 */ /* 0x000fe20000201400 */
[----:B------:R-:W-:-:S04]  /*00c0*/  ULDC.64 UR4, c[0x0][0x208] ;  /* 0x0000820000047ab9 */ /* 0x000fc80000000a00 */
[----:B------:R-:W-:Y:S01]  /*00d0*/  STG.E desc[UR4][R2.64], R5 ;  /* 0x0000000502007986 */ /* 0x000fe2000c101904 */
[----:B------:R-:W-:Y:S05]  /*00e0*/  EXIT ;  /* 0x000000000000794d */ /* 0x000fea0003800000 */
.L_x_0:
[----:B------:R-:W-:-:S00]  /*00f0*/  BRA `(.L_x_0) ;  /* 0xfffffffc00fc7947 */ /* 0x000fc0000383ffff */
[----:B------:R-:W-:-:S00]  /*0100*/  NOP ;  /* 0x0000000000007918 */ /* 0x000fc00000000000 */
[----:B------:R-:W-:-:S00]  /*0110*/  NOP ;  /* 0x0000000000007918 */ /* 0x000fc00000000000 */
[----:B------:R-:W-:-:S00]  /*0120*/  NOP ;  /* 0x0000000000007918 */ /* 0x000fc00000000000 */
[----:B------:R-:W-:-:S00]  /*0130*/  NOP ;  /* 0x0000000000007918 */ /* 0x000fc00000000000 */
[----:B------:R-:W-:-:S00]  /*0140*/  NOP ;  /* 0x0000000000007918 */ /* 0x000fc00000000000 */
[----:B------:R-:W-:-:S00]  /*0150*/  NOP ;  /* 0x0000000000007918 */ /* 0x000fc00000000000 */
[----:B------:R-:W-:-:S00]  /*0160*/  NOP ;  /* 0x0000000000007918 */ /* 0x000fc00000000000 */
[----:B------:R-:W-:-:S00]  /*0170*/  NOP ;  /* 0x0000000000007918 */ /* 0x000fc00000000000 */
.L_x_1:


//--------------------- .nv.constant0.triton_poi_fused__to_copy_1 --------------------------
	.section	.nv.constant0.triton_poi_fused__to_copy_1,"a",@progbits
	.sectionflags	@""
	.align	4
.nv.constant0.triton_poi_fused__to_copy_1:
	.zero		552
